	.headerflags	@"EF_CUDA_TEXMODE_UNIFIED EF_CUDA_64BIT_ADDRESS EF_CUDA_SM86 EF_CUDA_VIRTUAL_SM(EF_CUDA_SM86)"
	.elftype	@"ET_EXEC"


//--------------------- .nv.info                  --------------------------
	.section	.nv.info,"",@"SHT_CUDA_INFO"
	.align	4


	//----- nvinfo : EIATTR_REGCOUNT
	.align		4
        /*0000*/ 	.byte	0x04, 0x2f
        /*0002*/ 	.short	(.L_1 - .L_0)
	.align		4
.L_0:
        /*0004*/ 	.word	index@(_Z5saxpyfPfS_i)
        /*0008*/ 	.word	0x0000000a


	//----- nvinfo : EIATTR_FRAME_SIZE
	.align		4
.L_1:
        /*000c*/ 	.byte	0x04, 0x11
        /*000e*/ 	.short	(.L_3 - .L_2)
	.align		4
.L_2:
        /*0010*/ 	.word	index@(_Z5saxpyfPfS_i)
        /*0014*/ 	.word	0x00000000


	//----- nvinfo : EIATTR_MIN_STACK_SIZE
	.align		4
.L_3:
        /*0018*/ 	.byte	0x04, 0x12
        /*001a*/ 	.short	(.L_5 - .L_4)
	.align		4
.L_4:
        /*001c*/ 	.word	index@(_Z5saxpyfPfS_i)
        /*0020*/ 	.word	0x00000000
.L_5:


//--------------------- .nv.info._Z5saxpyfPfS_i   --------------------------
	.section	.nv.info._Z5saxpyfPfS_i,"",@"SHT_CUDA_INFO"
	.sectionflags	@""
	.align	4


	//----- nvinfo : EIATTR_CUDA_API_VERSION
	.align		4
        /*0000*/ 	.byte	0x04, 0x37
        /*0002*/ 	.short	(.L_7 - .L_6)
.L_6:
        /*0004*/ 	.word	0x00000080


	//----- nvinfo : EIATTR_SW2861232_WAR
	.align		4
.L_7:
        /*0008*/ 	.byte	0x01, 0x35
	.zero		2


	//----- nvinfo : EIATTR_PARAM_CBANK
	.align		4
        /*000c*/ 	.byte	0x04, 0x0a
        /*000e*/ 	.short	(.L_9 - .L_8)
	.align		4
.L_8:
        /*0010*/ 	.word	index@(.nv.constant0._Z5saxpyfPfS_i)
        /*0014*/ 	.short	0x0160
        /*0016*/ 	.short	0x001c


	//----- nvinfo : EIATTR_CBANK_PARAM_SIZE
	.align		4
.L_9:
        /*0018*/ 	.byte	0x03, 0x19
        /*001a*/ 	.short	0x001c


	//----- nvinfo : EIATTR_KPARAM_INFO
	.align		4
        /*001c*/ 	.byte	0x04, 0x17
        /*001e*/ 	.short	(.L_11 - .L_10)
.L_10:
        /*0020*/ 	.word	0x00000000
        /*0024*/ 	.short	0x0003
        /*0026*/ 	.short	0x0018
        /*0028*/ 	.byte	0x00, 0xf0, 0x11, 0x00


	//----- nvinfo : EIATTR_KPARAM_INFO
	.align		4
.L_11:
        /*002c*/ 	.byte	0x04, 0x17
        /*002e*/ 	.short	(.L_13 - .L_12)
.L_12:
        /*0030*/ 	.word	0x00000000
        /*0034*/ 	.short	0x0002
        /*0036*/ 	.short	0x0010
        /*0038*/ 	.byte	0x00, 0xf0, 0x21, 0x00


	//----- nvinfo : EIATTR_KPARAM_INFO
	.align		4
.L_13:
        /*003c*/ 	.byte	0x04, 0x17
        /*003e*/ 	.short	(.L_15 - .L_14)
.L_14:
        /*0040*/ 	.word	0x00000000
        /*0044*/ 	.short	0x0001
        /*0046*/ 	.short	0x0008
        /*0048*/ 	.byte	0x00, 0xf0, 0x21, 0x00


	//----- nvinfo : EIATTR_KPARAM_INFO
	.align		4
.L_15:
        /*004c*/ 	.byte	0x04, 0x17
        /*004e*/ 	.short	(.L_17 - .L_16)
.L_16:
        /*0050*/ 	.word	0x00000000
        /*0054*/ 	.short	0x0000
        /*0056*/ 	.short	0x0000
        /*0058*/ 	.byte	0x00, 0xf0, 0x11, 0x00


	//----- nvinfo : EIATTR_MAXREG_COUNT
	.align		4
.L_17:
        /*005c*/ 	.byte	0x03, 0x1b
        /*005e*/ 	.short	0x00ff


	//----- nvinfo : EIATTR_EXIT_INSTR_OFFSETS
	.align		4
        /*0060*/ 	.byte	0x04, 0x1c
        /*0062*/ 	.short	(.L_19 - .L_18)


	//   ....[0]....
.L_18:
        /*0064*/ 	.word	0x00000050


	//   ....[1]....
        /*0068*/ 	.word	0x000000e0
.L_19:


//--------------------- .nv.callgraph             --------------------------
	.section	.nv.callgraph,"",@"SHT_CUDA_CALLGRAPH"
	.align	4
	.sectionentsize	8
	.align		4
        /*0000*/ 	.word	0x00000000
	.align		4
        /*0004*/ 	.word	0xffffffff
	.align		4
        /*0008*/ 	.word	0x00000000
	.align		4
        /*000c*/ 	.word	0xfffffffe
	.align		4
        /*0010*/ 	.word	0x00000000
	.align		4
        /*0014*/ 	.word	0xfffffffd
	.align		4
        /*0018*/ 	.word	0x00000000
	.align		4
        /*001c*/ 	.word	0xfffffffc


//--------------------- .nv.rel.action            --------------------------
	.section	.nv.rel.action,"",@"SHT_CUDA_RELOCINFO"
	.align	8
	.sectionentsize	8
        /*0000*/ 	.byte	0x73, 0x00, 0x00, 0x00, 0x00, 0x00, 0x00, 0x00, 0x00, 0x00, 0x00, 0x11, 0x25, 0x00, 0x05, 0x36


//--------------------- .nv.constant0._Z5saxpyfPfS_i --------------------------
	.section	.nv.constant0._Z5saxpyfPfS_i,"a",@progbits
	.sectionflags	@""
	.align	4
.nv.constant0._Z5saxpyfPfS_i:
	.zero		380


//--------------------- .text._Z5saxpyfPfS_i      --------------------------
	.section	.text._Z5saxpyfPfS_i,"ax",@progbits
	.sectioninfo	@"SHI_REGISTERS=10"
	.align	128
        .global         _Z5saxpyfPfS_i
        .type           _Z5saxpyfPfS_i,@function
        .size           _Z5saxpyfPfS_i,(.L_x_1 - _Z5saxpyfPfS_i)
        .other          _Z5saxpyfPfS_i,@"STO_CUDA_ENTRY STV_DEFAULT"
_Z5saxpyfPfS_i:
.text._Z5saxpyfPfS_i:
[----:B------:R-:W-:Y:S02]  /*0000*/  MOV R1, c[0x0][0x28] ;  /* 0x00000a0000017a02 */ /* 0x000fe40000000f00 */
[----:B------:R-:W0:Y:S04]  /*0010*/  S2R R4, SR_CTAID.X ;  /* 0x0000000000047919 */ /* 0x000e280000002500 */
[----:B------:R-:W0:Y:S02]  /*0020*/  S2R R3, SR_TID.X ;  /* 0x0000000000037919 */ /* 0x000e240000002100 */
[----:B0-----:R-:W-:-:S05]  /*0030*/  IMAD R4, R4, c[0x0][0x0], R3 ;  /* 0x0000000004047a24 */ /* 0x001fca00078e0203 */
[----:B------:R-:W-:-:S13]  /*0040*/  ISETP.GE.AND P0, PT, R4, c[0x0][0x178], PT ;  /* 0x00005e0004007a0c */ /* 0x000fda0003f06270 */
[----:B------:R-:W-:Y:S05]  /*0050*/  @P0 EXIT ;  /* 0x000000000000094d */ /* 0x000fea0003800000 */
[----:B------:R-:W-:Y:S01]  /*0060*/  MOV R5, 0x4 ;  /* 0x0000000400057802 */ /* 0x000fe20000000f00 */
[----:B------:R-:W-:-:S04]  /*0070*/  ULDC.64 UR4, c[0x0][0x118] ;  /* 0x0000460000047ab9 */ /* 0x000fc80000000a00 */
[----:B------:R-:W-:-:S04]  /*0080*/  IMAD.WIDE R2, R4, R5, c[0x0][0x168] ;  /* 0x00005a0004027625 */ /* 0x000fc800078e0205 */
[----:B------:R-:W-:Y:S02]  /*0090*/  IMAD.WIDE R4, R4, R5, c[0x0][0x170] ;  /* 0x00005c0004047625 */ /* 0x000fe400078e0205 */
[----:B------:R-:W2:Y:S04]  /*00a0*/  LDG.E R2, [R2.64] ;  /* 0x0000000402027981 */ /* 0x000ea8000c1e1900 */
[----:B------:R-:W2:Y:S02]  /*00b0*/  LDG.E R7, [R4.64] ;  /* 0x0000000404077981 */ /* 0x000ea4000c1e1900 */
[----:B--2---:R-:W-:-:S05]  /*00c0*/  FFMA R7, R2, c[0x0][0x160], R7 ;  /* 0x0000580002077a23 */ /* 0x004fca0000000007 */
[----:B------:R-:W-:Y:S01]  /*00d0*/  STG.E [R4.64], R7 ;  /* 0x0000000704007986 */ /* 0x000fe2000c101904 */
[----:B------:R-:W-:Y:S05]  /*00e0*/  EXIT ;  /* 0x000000000000794d */ /* 0x000fea0003800000 */
.L_x_0:
[----:B------:R-:W-:-:S00]  /*00f0*/  BRA `(.L_x_0) ;  /* 0xfffffff000007947 */ /* 0x000fc0000383ffff */
[----:B------:R-:W-:-:S00]  /*0100*/  NOP ;  /* 0x0000000000007918 */ /* 0x000fc00000000000 */
[----:B------:R-:W-:-:S00]  /*0110*/  NOP ;  /* 0x0000000000007918 */ /* 0x000fc00000000000 */
[----:B------:R-:W-:-:S00]  /*0120*/  NOP ;  /* 0x0000000000007918 */ /* 0x000fc00000000000 */
[----:B------:R-:W-:-:S00]  /*0130*/  NOP ;  /* 0x0000000000007918 */ /* 0x000fc00000000000 */
[----:B------:R-:W-:-:S00]  /*0140*/  NOP ;  /* 0x0000000000007918 */ /* 0x000fc00000000000 */
[----:B------:R-:W-:-:S00]  /*0150*/  NOP ;  /* 0x0000000000007918 */ /* 0x000fc00000000000 */
[----:B------:R-:W-:-:S00]  /*0160*/  NOP ;  /* 0x0000000000007918 */ /* 0x000fc00000000000 */
[----:B------:R-:W-:-:S00]  /*0170*/  NOP ;  /* 0x0000000000007918 */ /* 0x000fc00000000000 */
.L_x_1:
